//
// Generated by NVIDIA NVVM Compiler
//
// Compiler Build ID: CL-36424714
// Cuda compilation tools, release 13.0, V13.0.88
// Based on NVVM 20.0.0
//

.version 9.0
.target sm_100
.address_size 64

	// .globl	_Z12add_constantPfi
.const .align 4 .b8 constData[1024];
.global .align 4 .f32 devData;
.global .align 8 .u64 devPointer;
.const .align 4 .f32 constant_value;

.visible .entry _Z12add_constantPfi(
	.param .u64 .ptr .align 1 _Z12add_constantPfi_param_0,
	.param .u32 _Z12add_constantPfi_param_1
)
{
	.reg .pred 	%p<3>;
	.reg .b32 	%r<11>;
	.reg .b32 	%f<4>;
	.reg .b64 	%rd<5>;

	ld.param.u64 	%rd2, [_Z12add_constantPfi_param_0];
	ld.param.u32 	%r6, [_Z12add_constantPfi_param_1];
	mov.u32 	%r7, %tid.x;
	mov.u32 	%r8, %ctaid.x;
	mov.u32 	%r1, %ntid.x;
	mad.lo.s32 	%r10, %r8, %r1, %r7;
	setp.ge.s32 	%p1, %r10, %r6;
	@%p1 bra 	$L__BB0_3;
	ld.const.f32 	%f1, [constant_value];
	mov.u32 	%r9, %nctaid.x;
	mul.lo.s32 	%r3, %r1, %r9;
	cvta.to.global.u64 	%rd1, %rd2;
$L__BB0_2:
	mul.wide.s32 	%rd3, %r10, 4;
	add.s64 	%rd4, %rd1, %rd3;
	ld.global.f32 	%f2, [%rd4];
	add.f32 	%f3, %f1, %f2;
	st.global.f32 	[%rd4], %f3;
	add.s32 	%r10, %r10, %r3;
	setp.lt.s32 	%p2, %r10, %r6;
	@%p2 bra 	$L__BB0_2;
$L__BB0_3:
	ret;

}


// ===== COMPILED SASS (sm_100) =====

	.target	sm_100

	.elftype	@"ET_EXEC"


//--------------------- .note.nv.tkinfo           --------------------------
	.section	.note.nv.tkinfo,"",@"SHT_NOTE"
	.sectionflags	@"SHF_NOTE_NV_TKINFO"
	.tkinfo
        /*0018*/ 	.word	0x00000002
        /*0030*/ 	.string	""
        /*0030*/ 	.string	"ptxas"
        /*0030*/ 	.string	"Cuda compilation tools, release 13.0, V13.0.88"
        /*0030*/ 	.string	"Build cuda_13.0.r13.0/compiler.36424714_0"
        /*0030*/ 	.string	"-arch sm_100 -m 64 "



//--------------------- .note.nv.cuinfo           --------------------------
	.section	.note.nv.cuinfo,"",@"SHT_NOTE"
	.sectionflags	@"SHF_NOTE_NV_CUINFO"
        /*0018*/ 	.short	0x0002
        /*001a*/ 	.short	0x0064
        /*001c*/ 	.short	0x0082
	.zero		2


//--------------------- .nv.info                  --------------------------
	.section	.nv.info,"",@"SHT_CUDA_INFO"
	.align	4


	//----- nvinfo : EIATTR_REGCOUNT
	.align		4
        /*0000*/ 	.byte	0x04, 0x2f
        /*0002*/ 	.short	(.L_5 - .L_4)
	.align		4
.L_4:
        /*0004*/ 	.word	index@(_Z12add_constantPfi)
        /*0008*/ 	.word	0x0000000c


	//----- nvinfo : EIATTR_FRAME_SIZE
	.align		4
.L_5:
        /*000c*/ 	.byte	0x04, 0x11
        /*000e*/ 	.short	(.L_7 - .L_6)
	.align		4
.L_6:
        /*0010*/ 	.word	index@(_Z12add_constantPfi)
        /*0014*/ 	.word	0x00000000


	//----- nvinfo : EIATTR_MIN_STACK_SIZE
	.align		4
.L_7:
        /*0018*/ 	.byte	0x04, 0x12
        /*001a*/ 	.short	(.L_9 - .L_8)
	.align		4
.L_8:
        /*001c*/ 	.word	index@(_Z12add_constantPfi)
        /*0020*/ 	.word	0x00000000
.L_9:


//--------------------- .nv.compat                --------------------------
	.section	.nv.compat,"",@"SHT_CUDA_COMPAT_INFO"
	.align	4
        /*0000*/ 	.byte	0x02, 0x09, 0x00, 0x00, 0x02, 0x02, 0x01, 0x00, 0x02, 0x05, 0x05, 0x00, 0x03, 0x07, 0x01, 0x01
        /*0010*/ 	.byte	0x02, 0x03, 0x00, 0x00, 0x02, 0x06, 0x01, 0x00, 0x04, 0x0b, 0x08, 0x00, 0x09, 0x00, 0x00, 0x00
        /*0020*/ 	.byte	0x00, 0x00, 0x00, 0x00


//--------------------- .nv.info._Z12add_constantPfi --------------------------
	.section	.nv.info._Z12add_constantPfi,"",@"SHT_CUDA_INFO"
	.sectionflags	@""
	.align	4


	//----- nvinfo : EIATTR_CUDA_API_VERSION
	.align		4
        /*0000*/ 	.byte	0x04, 0x37
        /*0002*/ 	.short	(.L_11 - .L_10)
.L_10:
        /*0004*/ 	.word	0x00000082


	//----- nvinfo : EIATTR_KPARAM_INFO
	.align		4
.L_11:
        /*0008*/ 	.byte	0x04, 0x17
        /*000a*/ 	.short	(.L_13 - .L_12)
.L_12:
        /*000c*/ 	.word	0x00000000
        /*0010*/ 	.short	0x0001
        /*0012*/ 	.short	0x0008
        /*0014*/ 	.byte	0x00, 0xf0, 0x11, 0x00


	//----- nvinfo : EIATTR_KPARAM_INFO
	.align		4
.L_13:
        /*0018*/ 	.byte	0x04, 0x17
        /*001a*/ 	.short	(.L_15 - .L_14)
.L_14:
        /*001c*/ 	.word	0x00000000
        /*0020*/ 	.short	0x0000
        /*0022*/ 	.short	0x0000
        /*0024*/ 	.byte	0x00, 0xf5, 0x21, 0x00


	//----- nvinfo : EIATTR_SPARSE_MMA_MASK
	.align		4
.L_15:
        /*0028*/ 	.byte	0x03, 0x50
        /*002a*/ 	.short	0x0000


	//----- nvinfo : EIATTR_MAXREG_COUNT
	.align		4
        /*002c*/ 	.byte	0x03, 0x1b
        /*002e*/ 	.short	0x00ff


	//----- nvinfo : EIATTR_MERCURY_ISA_VERSION
	.align		4
        /*0030*/ 	.byte	0x03, 0x5f
        /*0032*/ 	.short	0x0101


	//----- nvinfo : EIATTR_VRC_CTA_INIT_COUNT
	.align		4
        /*0034*/ 	.byte	0x02, 0x4a
	.zero		1
	.zero		1


	//----- nvinfo : EIATTR_EXIT_INSTR_OFFSETS
	.align		4
        /*0038*/ 	.byte	0x04, 0x1c
        /*003a*/ 	.short	(.L_17 - .L_16)


	//   ....[0]....
.L_16:
        /*003c*/ 	.word	0x00000070


	//   ....[1]....
        /*0040*/ 	.word	0x00000140


	//----- nvinfo : EIATTR_CRS_STACK_SIZE
	.align		4
.L_17:
        /*0044*/ 	.byte	0x04, 0x1e
        /*0046*/ 	.short	(.L_19 - .L_18)
.L_18:
        /*0048*/ 	.word	0x00000000


	//----- nvinfo : EIATTR_CBANK_PARAM_SIZE
	.align		4
.L_19:
        /*004c*/ 	.byte	0x03, 0x19
        /*004e*/ 	.short	0x000c


	//----- nvinfo : EIATTR_PARAM_CBANK
	.align		4
        /*0050*/ 	.byte	0x04, 0x0a
        /*0052*/ 	.short	(.L_21 - .L_20)
	.align		4
.L_20:
        /*0054*/ 	.word	index@(.nv.constant0._Z12add_constantPfi)
        /*0058*/ 	.short	0x0380
        /*005a*/ 	.short	0x000c


	//----- nvinfo : EIATTR_SW_WAR
	.align		4
.L_21:
        /*005c*/ 	.byte	0x04, 0x36
        /*005e*/ 	.short	(.L_23 - .L_22)
.L_22:
        /*0060*/ 	.word	0x00000008
.L_23:


//--------------------- .nv.callgraph             --------------------------
	.section	.nv.callgraph,"",@"SHT_CUDA_CALLGRAPH"
	.align	4
	.sectionentsize	8
	.align		4
        /*0000*/ 	.word	0x00000000
	.align		4
        /*0004*/ 	.word	0xffffffff
	.align		4
        /*0008*/ 	.word	0x00000000
	.align		4
        /*000c*/ 	.word	0xfffffffe
	.align		4
        /*0010*/ 	.word	0x00000000
	.align		4
        /*0014*/ 	.word	0xfffffffd
	.align		4
        /*0018*/ 	.word	0x00000000
	.align		4
        /*001c*/ 	.word	0xfffffffc


//--------------------- .nv.constant3             --------------------------
	.section	.nv.constant3,"a",@progbits
	.align	4
.nv.constant3:
	.type		constData,@object
	.size		constData,(constant_value - constData)
constData:
	.zero		1024
	.type		constant_value,@object
	.size		constant_value,(.L_3 - constant_value)
constant_value:
	.zero		4
.L_3:


//--------------------- .nv.constant4             --------------------------
	.section	.nv.constant4,"a",@progbits
	.align	8
	.align		8
.nv.constant4:
        /*0000*/ 	.dword	devData
	.align		8
        /*0008*/ 	.dword	devPointer


//--------------------- .text._Z12add_constantPfi --------------------------
	.section	.text._Z12add_constantPfi,"ax",@progbits
	.align	128
        .global         _Z12add_constantPfi
        .type           _Z12add_constantPfi,@function
        .size           _Z12add_constantPfi,(.L_x_2 - _Z12add_constantPfi)
        .other          _Z12add_constantPfi,@"STO_CUDA_ENTRY STV_DEFAULT"
_Z12add_constantPfi:
.text._Z12add_constantPfi:
[----:B------:R-:W-:Y:S01]  /*0000*/  LDC R1, c[0x0][0x37c] ;  /* 0x0000df00ff017b82 */ /* 0x000fe20000000800 */
[----:B------:R-:W0:Y:S07]  /*0010*/  S2R R0, SR_TID.X ;  /* 0x0000000000007919 */ /* 0x000e2e0000002100 */
[----:B------:R-:W0:Y:S01]  /*0020*/  S2UR UR4, SR_CTAID.X ;  /* 0x00000000000479c3 */ /* 0x000e220000002500 */
[----:B------:R-:W1:Y:S07]  /*0030*/  LDCU UR5, c[0x0][0x388] ;  /* 0x00007100ff0577ac */ /* 0x000e6e0008000800 */
[----:B------:R-:W0:Y:S02]  /*0040*/  LDC R7, c[0x0][0x360] ;  /* 0x0000d800ff077b82 */ /* 0x000e240000000800 */
[----:B0-----:R-:W-:-:S05]  /*0050*/  IMAD R0, R7, UR4, R0 ;  /* 0x0000000407007c24 */ /* 0x001fca000f8e0200 */
[----:B-1----:R-:W-:-:S13]  /*0060*/  ISETP.GE.AND P0, PT, R0, UR5, PT ;  /* 0x0000000500007c0c */ /* 0x002fda000bf06270 */
[----:B------:R-:W-:Y:S05]  /*0070*/  @P0 EXIT ;  /* 0x000000000000094d */ /* 0x000fea0003800000 */
[----:B------:R-:W0:Y:S01]  /*0080*/  LDC.64 R4, c[0x0][0x380] ;  /* 0x0000e000ff047b82 */ /* 0x000e220000000a00 */
[----:B------:R-:W1:Y:S01]  /*0090*/  LDCU UR4, c[0x0][0x370] ;  /* 0x00006e00ff0477ac */ /* 0x000e620008000800 */
[----:B------:R-:W2:Y:S01]  /*00a0*/  LDCU.64 UR6, c[0x0][0x358] ;  /* 0x00006b00ff0677ac */ /* 0x000ea20008000a00 */
[----:B------:R-:W3:Y:S01]  /*00b0*/  LDCU UR8, c[0x3][0x400] ;  /* 0x00c08000ff0877ac */ /* 0x000ee20008000800 */
[----:B-1----:R-:W-:-:S07]  /*00c0*/  IMAD R7, R7, UR4, RZ ;  /* 0x0000000407077c24 */ /* 0x002fce000f8e02ff */
.L_x_0:
[----:B01----:R-:W-:-:S05]  /*00d0*/  IMAD.WIDE R2, R0, 0x4, R4 ;  /* 0x0000000400027825 */ /* 0x003fca00078e0204 */
[----:B--2---:R-:W3:Y:S01]  /*00e0*/  LDG.E R6, desc[UR6][R2.64] ;  /* 0x0000000602067981 */ /* 0x004ee2000c1e1900 */
[----:B------:R-:W-:-:S04]  /*00f0*/  IADD3 R0, PT, PT, R7, R0, RZ ;  /* 0x0000000007007210 */ /* 0x000fc80007ffe0ff */
[----:B------:R-:W-:Y:S01]  /*0100*/  ISETP.GE.AND P0, PT, R0, UR5, PT ;  /* 0x0000000500007c0c */ /* 0x000fe2000bf06270 */
[----:B---3--:R-:W-:-:S05]  /*0110*/  FADD R9, R6, UR8 ;  /* 0x0000000806097e21 */ /* 0x008fca0008000000 */
[----:B------:R1:W-:Y:S07]  /*0120*/  STG.E desc[UR6][R2.64], R9 ;  /* 0x0000000902007986 */ /* 0x0003ee000c101906 */
[----:B------:R-:W-:Y:S05]  /*0130*/  @!P0 BRA `(.L_x_0) ;  /* 0xfffffffc00e48947 */ /* 0x000fea000383ffff */
[----:B------:R-:W-:Y:S05]  /*0140*/  EXIT ;  /* 0x000000000000794d */ /* 0x000fea0003800000 */
.L_x_1:
[----:B------:R-:W-:-:S00]  /*0150*/  BRA `(.L_x_1) ;  /* 0xfffffffc00fc7947 */ /* 0x000fc0000383ffff */
[----:B------:R-:W-:-:S00]  /*0160*/  NOP ;  /* 0x0000000000007918 */ /* 0x000fc00000000000 */
        /* <DEDUP_REMOVED lines=9> */
.L_x_2:


//--------------------- .nv.shared.reserved.0     --------------------------
	.section	.nv.shared.reserved.0,"aw",@nobits
	.weak		__nv_reservedSMEM_offset_0_alias
	.size		__nv_reservedSMEM_offset_0_alias, 0, 64
	.other		__nv_reservedSMEM_offset_0_alias,@"STO_CUDA_RESERVED_SHARED STV_DEFAULT"
__nv_reservedSMEM_offset_0_alias:
	.zero		0
	.zero		64


//--------------------- .nv.global                --------------------------
	.section	.nv.global,"aw",@nobits
	.align	8
.nv.global:
	.type		devPointer,@object
	.size		devPointer,(devData - devPointer)
devPointer:
	.zero		8
	.type		devData,@object
	.size		devData,(.L_1 - devData)
devData:
	.zero		4
.L_1:


//--------------------- .nv.constant0._Z12add_constantPfi --------------------------
	.section	.nv.constant0._Z12add_constantPfi,"a",@progbits
	.sectionflags	@""
	.align	4
.nv.constant0._Z12add_constantPfi:
	.zero		908


//--------------------- SYMBOLS --------------------------

	.type		.nv.reservedSmem.offset0,@object
	.size		.nv.reservedSmem.offset0,0x4
